	.headerflags	@"EF_CUDA_TEXMODE_UNIFIED EF_CUDA_64BIT_ADDRESS EF_CUDA_ACCELERATORS EF_CUDA_SM90 EF_CUDA_VIRTUAL_SM(EF_CUDA_SM90)"
	.elftype	@"ET_EXEC"


//--------------------- .nv.info                  --------------------------
	.section	.nv.info,"",@"SHT_CUDA_INFO"
	.align	4


	//----- nvinfo : EIATTR_REGCOUNT
	.align		4
        /*0000*/ 	.byte	0x04, 0x2f
        /*0002*/ 	.short	(.L_1 - .L_0)
	.align		4
.L_0:
        /*0004*/ 	.word	index@(triton_per_fused_add_div_mse_loss_mul_pow_relu_rsub_sub_sum_0)
        /*0008*/ 	.word	0x0000000f


	//----- nvinfo : EIATTR_MIN_STACK_SIZE
	.align		4
.L_1:
        /*000c*/ 	.byte	0x04, 0x12
        /*000e*/ 	.short	(.L_3 - .L_2)
	.align		4
.L_2:
        /*0010*/ 	.word	index@(triton_per_fused_add_div_mse_loss_mul_pow_relu_rsub_sub_sum_0)
        /*0014*/ 	.word	0x00000000


	//----- nvinfo : EIATTR_FRAME_SIZE
	.align		4
.L_3:
        /*0018*/ 	.byte	0x04, 0x11
        /*001a*/ 	.short	(.L_5 - .L_4)
	.align		4
.L_4:
        /*001c*/ 	.word	index@(triton_per_fused_add_div_mse_loss_mul_pow_relu_rsub_sub_sum_0)
        /*0020*/ 	.word	0x00000000


	//----- nvinfo : EIATTR_MIN_STACK_SIZE
	.align		4
.L_5:
        /*0024*/ 	.byte	0x04, 0x12
        /*0026*/ 	.short	(.L_7 - .L_6)
	.align		4
.L_6:
        /*0028*/ 	.word	index@(triton_per_fused_add_div_mse_loss_mul_pow_relu_rsub_sub_sum_0)
        /*002c*/ 	.word	0x00000000
.L_7:


//--------------------- .nv.info.triton_per_fused_add_div_mse_loss_mul_pow_relu_rsub_sub_sum_0 --------------------------
	.section	.nv.info.triton_per_fused_add_div_mse_loss_mul_pow_relu_rsub_sub_sum_0,"",@"SHT_CUDA_INFO"
	.sectionflags	@""
	.align	4


	//----- nvinfo : EIATTR_CUDA_API_VERSION
	.align		4
        /*0000*/ 	.byte	0x04, 0x37
        /*0002*/ 	.short	(.L_9 - .L_8)
.L_8:
        /*0004*/ 	.word	0x0000007c


	//----- nvinfo : EIATTR_KPARAM_INFO
	.align		4
.L_9:
        /*0008*/ 	.byte	0x04, 0x17
        /*000a*/ 	.short	(.L_11 - .L_10)
.L_10:
        /*000c*/ 	.word	0x00000000
        /*0010*/ 	.short	0x0005
        /*0012*/ 	.short	0x0028
        /*0014*/ 	.byte	0x00, 0xf0, 0x11, 0x00


	//----- nvinfo : EIATTR_KPARAM_INFO
	.align		4
.L_11:
        /*0018*/ 	.byte	0x04, 0x17
        /*001a*/ 	.short	(.L_13 - .L_12)
.L_12:
        /*001c*/ 	.word	0x00000000
        /*0020*/ 	.short	0x0004
        /*0022*/ 	.short	0x0020
        /*0024*/ 	.byte	0x00, 0xf4, 0x21, 0x00


	//----- nvinfo : EIATTR_KPARAM_INFO
	.align		4
.L_13:
        /*0028*/ 	.byte	0x04, 0x17
        /*002a*/ 	.short	(.L_15 - .L_14)
.L_14:
        /*002c*/ 	.word	0x00000000
        /*0030*/ 	.short	0x0003
        /*0032*/ 	.short	0x0018
        /*0034*/ 	.byte	0x00, 0xf4, 0x21, 0x00


	//----- nvinfo : EIATTR_KPARAM_INFO
	.align		4
.L_15:
        /*0038*/ 	.byte	0x04, 0x17
        /*003a*/ 	.short	(.L_17 - .L_16)
.L_16:
        /*003c*/ 	.word	0x00000000
        /*0040*/ 	.short	0x0002
        /*0042*/ 	.short	0x0010
        /*0044*/ 	.byte	0x00, 0xf4, 0x21, 0x00


	//----- nvinfo : EIATTR_KPARAM_INFO
	.align		4
.L_17:
        /*0048*/ 	.byte	0x04, 0x17
        /*004a*/ 	.short	(.L_19 - .L_18)
.L_18:
        /*004c*/ 	.word	0x00000000
        /*0050*/ 	.short	0x0001
        /*0052*/ 	.short	0x0008
        /*0054*/ 	.byte	0x00, 0xf4, 0x21, 0x00


	//----- nvinfo : EIATTR_KPARAM_INFO
	.align		4
.L_19:
        /*0058*/ 	.byte	0x04, 0x17
        /*005a*/ 	.short	(.L_21 - .L_20)
.L_20:
        /*005c*/ 	.word	0x00000000
        /*0060*/ 	.short	0x0000
        /*0062*/ 	.short	0x0000
        /*0064*/ 	.byte	0x00, 0xf4, 0x21, 0x00


	//----- nvinfo : EIATTR_SPARSE_MMA_MASK
	.align		4
.L_21:
        /*0068*/ 	.byte	0x03, 0x50
        /*006a*/ 	.short	0x0000


	//----- nvinfo : EIATTR_MAXREG_COUNT
	.align		4
        /*006c*/ 	.byte	0x03, 0x1b
        /*006e*/ 	.short	0x00ff


	//----- nvinfo : EIATTR_COOP_GROUP_MASK_REGIDS
	.align		4
        /*0070*/ 	.byte	0x04, 0x29
        /*0072*/ 	.short	(.L_23 - .L_22)


	//   ....[0]....
.L_22:
        /*0074*/ 	.word	0xffffffff


	//   ....[1]....
        /*0078*/ 	.word	0xffffffff


	//   ....[2]....
        /*007c*/ 	.word	0xffffffff


	//   ....[3]....
        /*0080*/ 	.word	0xffffffff


	//   ....[4]....
        /*0084*/ 	.word	0xffffffff


	//   ....[5]....
        /*0088*/ 	.word	0xffffffff


	//   ....[6]....
        /*008c*/ 	.word	0xffffffff


	//   ....[7]....
        /*0090*/ 	.word	0xffffffff


	//----- nvinfo : EIATTR_COOP_GROUP_INSTR_OFFSETS
	.align		4
.L_23:
        /*0094*/ 	.byte	0x04, 0x28
        /*0096*/ 	.short	(.L_25 - .L_24)


	//   ....[0]....
.L_24:
        /*0098*/ 	.word	0x00000200


	//   ....[1]....
        /*009c*/ 	.word	0x00000210


	//   ....[2]....
        /*00a0*/ 	.word	0x00000240


	//   ....[3]....
        /*00a4*/ 	.word	0x00000250


	//   ....[4]....
        /*00a8*/ 	.word	0x00000280


	//   ....[5]....
        /*00ac*/ 	.word	0x00000290


	//   ....[6]....
        /*00b0*/ 	.word	0x000002c0


	//   ....[7]....
        /*00b4*/ 	.word	0x000002d0


	//----- nvinfo : EIATTR_EXIT_INSTR_OFFSETS
	.align		4
.L_25:
        /*00b8*/ 	.byte	0x04, 0x1c
        /*00ba*/ 	.short	(.L_27 - .L_26)


	//   ....[0]....
.L_26:
        /*00bc*/ 	.word	0x000002e0


	//   ....[1]....
        /*00c0*/ 	.word	0x00000350


	//----- nvinfo : EIATTR_REQNTID
	.align		4
.L_27:
        /*00c4*/ 	.byte	0x04, 0x10
        /*00c6*/ 	.short	(.L_29 - .L_28)
.L_28:
        /*00c8*/ 	.word	0x00000040
        /*00cc*/ 	.word	0x00000001
        /*00d0*/ 	.word	0x00000001


	//----- nvinfo : EIATTR_CBANK_PARAM_SIZE
	.align		4
.L_29:
        /*00d4*/ 	.byte	0x03, 0x19
        /*00d6*/ 	.short	0x002c


	//----- nvinfo : EIATTR_PARAM_CBANK
	.align		4
        /*00d8*/ 	.byte	0x04, 0x0a
        /*00da*/ 	.short	(.L_31 - .L_30)
	.align		4
.L_30:
        /*00dc*/ 	.word	index@(.nv.constant0.triton_per_fused_add_div_mse_loss_mul_pow_relu_rsub_sub_sum_0)
        /*00e0*/ 	.short	0x0210
        /*00e2*/ 	.short	0x002c


	//----- nvinfo : EIATTR_SW_WAR
	.align		4
.L_31:
        /*00e4*/ 	.byte	0x04, 0x36
        /*00e6*/ 	.short	(.L_33 - .L_32)
.L_32:
        /*00e8*/ 	.word	0x00000008
.L_33:


//--------------------- .nv.callgraph             --------------------------
	.section	.nv.callgraph,"",@"SHT_CUDA_CALLGRAPH"
	.align	4
	.sectionentsize	8
	.align		4
        /*0000*/ 	.word	0x00000000
	.align		4
        /*0004*/ 	.word	0xffffffff
	.align		4
        /*0008*/ 	.word	0x00000000
	.align		4
        /*000c*/ 	.word	0xfffffffe
	.align		4
        /*0010*/ 	.word	0x00000000
	.align		4
        /*0014*/ 	.word	0xfffffffd
	.align		4
        /*0018*/ 	.word	0x00000000
	.align		4
        /*001c*/ 	.word	0xfffffffc


//--------------------- .text.triton_per_fused_add_div_mse_loss_mul_pow_relu_rsub_sub_sum_0 --------------------------
	.section	.text.triton_per_fused_add_div_mse_loss_mul_pow_relu_rsub_sub_sum_0,"ax",@progbits
	.sectionflags	@"SHF_BARRIERS=1"
	.align	128
        .global         triton_per_fused_add_div_mse_loss_mul_pow_relu_rsub_sub_sum_0
        .type           triton_per_fused_add_div_mse_loss_mul_pow_relu_rsub_sub_sum_0,@function
        .size           triton_per_fused_add_div_mse_loss_mul_pow_relu_rsub_sub_sum_0,(.L_x_1 - triton_per_fused_add_div_mse_loss_mul_pow_relu_rsub_sub_sum_0)
        .other          triton_per_fused_add_div_mse_loss_mul_pow_relu_rsub_sub_sum_0,@"STO_CUDA_ENTRY STV_DEFAULT"
triton_per_fused_add_div_mse_loss_mul_pow_relu_rsub_sub_sum_0:
.text.triton_per_fused_add_div_mse_loss_mul_pow_relu_rsub_sub_sum_0:
[----:B------:R-:W0:Y:S02]  /*0000*/  LDC R1, c[0x0][0x28] ;  /* 0x00000a00ff017b82 */ /* 0x000e240000000800 */
[----:B------:R-:W1:Y:S01]  /*0010*/  S2R R12, SR_TID.X ;  /* 0x00000000000c7919 */ /* 0x000e620000002100 */
[----:B------:R-:W2:Y:S01]  /*0020*/  LDC.64 R4, c[0x0][0x220] ;  /* 0x00008800ff047b82 */ /* 0x000ea20000000a00 */
[----:B------:R-:W-:-:S07]  /*0030*/  ULDC.64 UR4, c[0x0][0x208] ;  /* 0x0000820000047ab9 */ /* 0x000fce0000000a00 */
[----:B------:R-:W3:Y:S08]  /*0040*/  LDC.64 R2, c[0x0][0x218] ;  /* 0x00008600ff027b82 */ /* 0x000ef00000000a00 */
[----:B------:R-:W4:Y:S08]  /*0050*/  LDC.64 R6, c[0x0][0x228] ;  /* 0x00008a00ff067b82 */ /* 0x000f300000000a00 */
[----:B------:R-:W5:Y:S01]  /*0060*/  LDC.64 R8, c[0x0][0x230] ;  /* 0x00008c00ff087b82 */ /* 0x000f620000000a00 */
[----:B-1----:R-:W-:-:S05]  /*0070*/  LOP3.LUT R11, R12, 0xf, RZ, 0xc0, !PT ;  /* 0x0000000f0c0b7812 */ /* 0x002fca00078ec0ff */
[----:B--2---:R-:W-:-:S04]  /*0080*/  IMAD.WIDE.U32 R4, R11, 0x4, R4 ;  /* 0x000000040b047825 */ /* 0x004fc800078e0004 */
[C---:B---3--:R-:W-:Y:S02]  /*0090*/  IMAD.WIDE.U32 R2, R11.reuse, 0x4, R2 ;  /* 0x000000040b027825 */ /* 0x048fe400078e0002 */
[----:B------:R-:W2:Y:S02]  /*00a0*/  LDG.E R4, desc[UR4][R4.64] ;  /* 0x0000000404047981 */ /* 0x000ea4000c1e1900 */
[C---:B----4-:R-:W-:Y:S02]  /*00b0*/  IMAD.WIDE.U32 R6, R11.reuse, 0x4, R6 ;  /* 0x000000040b067825 */ /* 0x050fe400078e0006 */
[----:B------:R-:W3:Y:S02]  /*00c0*/  LDG.E R2, desc[UR4][R2.64] ;  /* 0x0000000402027981 */ /* 0x000ee4000c1e1900 */
[----:B-----5:R-:W-:Y:S02]  /*00d0*/  IMAD.WIDE.U32 R8, R11, 0x4, R8 ;  /* 0x000000040b087825 */ /* 0x020fe400078e0008 */
[----:B------:R-:W4:Y:S04]  /*00e0*/  LDG.E R6, desc[UR4][R6.64] ;  /* 0x0000000406067981 */ /* 0x000f28000c1e1900 */
[----:B------:R-:W4:Y:S01]  /*00f0*/  LDG.E R9, desc[UR4][R8.64] ;  /* 0x0000000408097981 */ /* 0x000f22000c1e1900 */
[----:B------:R-:W-:Y:S01]  /*0100*/  BAR.SYNC.DEFER_BLOCKING 0x0 ;  /* 0x0000000000007b1d */ /* 0x000fe20000010000 */
[C---:B--2---:R-:W-:Y:S01]  /*0110*/  FADD R11, R4.reuse, -0.10000000149011611938 ;  /* 0xbdcccccd040b7421 */ /* 0x044fe20000000000 */
[C---:B------:R-:W-:Y:S01]  /*0120*/  FSETP.GEU.AND P1, PT, R4.reuse, 0.10000000149011611938, PT ;  /* 0x3dcccccd0400780b */ /* 0x040fe20003f2e000 */
[C---:B------:R-:W-:Y:S01]  /*0130*/  FADD R0, -R4.reuse, 0.89999997615814208984 ;  /* 0x3f66666604007421 */ /* 0x040fe20000000100 */
[----:B------:R-:W-:Y:S01]  /*0140*/  FSETP.GEU.AND P0, PT, -R4, -0.89999997615814208984, PT ;  /* 0xbf6666660400780b */ /* 0x000fe20003f0e100 */
[----:B---3--:R-:W-:Y:S01]  /*0150*/  FADD R10, -R2, 1 ;  /* 0x3f800000020a7421 */ /* 0x008fe20000000100 */
[----:B------:R-:W-:-:S02]  /*0160*/  FSEL R11, R11, RZ, P1 ;  /* 0x000000ff0b0b7208 */ /* 0x000fc40000800000 */
[----:B------:R-:W-:Y:S01]  /*0170*/  FSEL R0, R0, RZ, P0 ;  /* 0x000000ff00007208 */ /* 0x000fe20000000000 */
[----:B------:R-:W-:Y:S01]  /*0180*/  FMUL R10, R10, 0.5 ;  /* 0x3f0000000a0a7820 */ /* 0x000fe20000400000 */
[----:B------:R-:W-:Y:S01]  /*0190*/  LOP3.LUT P0, RZ, R12, 0x3f, RZ, 0xc0, !PT ;  /* 0x0000003f0cff7812 */ /* 0x000fe2000780c0ff */
[----:B------:R-:W-:Y:S01]  /*01a0*/  FMUL R11, R11, R11 ;  /* 0x0000000b0b0b7220 */ /* 0x000fe20000400000 */
[----:B----4-:R-:W-:Y:S01]  /*01b0*/  FADD R6, R6, -R9 ;  /* 0x8000000906067221 */ /* 0x010fe20000000000 */
[----:B------:R-:W-:Y:S02]  /*01c0*/  FMUL R3, R0, R0 ;  /* 0x0000000000037220 */ /* 0x000fe40000400000 */
[----:B------:R-:W-:Y:S01]  /*01d0*/  FMUL R11, R10, R11 ;  /* 0x0000000b0a0b7220 */ /* 0x000fe20000400000 */
[----:B------:R-:W-:-:S03]  /*01e0*/  FMUL R4, R6, R6 ;  /* 0x0000000606047220 */ /* 0x000fc60000400000 */
[----:B------:R-:W-:Y:S02]  /*01f0*/  FFMA R3, R2, R3, R11 ;  /* 0x0000000302037223 */ /* 0x000fe4000000000b */
[----:B------:R-:W1:Y:S04]  /*0200*/  SHFL.BFLY PT, R5, R4, 0x8, 0x1f ;  /* 0x0d001f0004057f89 */ /* 0x000e6800000e0000 */
[----:B------:R-:W2:Y:S01]  /*0210*/  SHFL.BFLY PT, R0, R3, 0x8, 0x1f ;  /* 0x0d001f0003007f89 */ /* 0x000ea200000e0000 */
[----:B-1----:R-:W-:Y:S01]  /*0220*/  FFMA R6, R6, R6, R5 ;  /* 0x0000000606067223 */ /* 0x002fe20000000005 */
[----:B--2---:R-:W-:-:S04]  /*0230*/  FADD R0, R3, R0 ;  /* 0x0000000003007221 */ /* 0x004fc80000000000 */
[----:B------:R-:W1:Y:S04]  /*0240*/  SHFL.BFLY PT, R7, R6, 0x4, 0x1f ;  /* 0x0c801f0006077f89 */ /* 0x000e6800000e0000 */
[----:B------:R-:W2:Y:S01]  /*0250*/  SHFL.BFLY PT, R5, R0, 0x4, 0x1f ;  /* 0x0c801f0000057f89 */ /* 0x000ea200000e0000 */
[----:B-1----:R-:W-:Y:S01]  /*0260*/  FADD R8, R6, R7 ;  /* 0x0000000706087221 */ /* 0x002fe20000000000 */
[----:B--2---:R-:W-:-:S04]  /*0270*/  FADD R5, R0, R5 ;  /* 0x0000000500057221 */ /* 0x004fc80000000000 */
[----:B------:R-:W1:Y:S04]  /*0280*/  SHFL.BFLY PT, R7, R8, 0x2, 0x1f ;  /* 0x0c401f0008077f89 */ /* 0x000e6800000e0000 */
[----:B------:R-:W2:Y:S01]  /*0290*/  SHFL.BFLY PT, R2, R5, 0x2, 0x1f ;  /* 0x0c401f0005027f89 */ /* 0x000ea200000e0000 */
[----:B-1----:R-:W-:Y:S01]  /*02a0*/  FADD R9, R8, R7 ;  /* 0x0000000708097221 */ /* 0x002fe20000000000 */
[----:B--2---:R-:W-:-:S04]  /*02b0*/  FADD R4, R5, R2 ;  /* 0x0000000205047221 */ /* 0x004fc80000000000 */
[----:B------:R1:W2:Y:S04]  /*02c0*/  SHFL.BFLY PT, R10, R9, 0x1, 0x1f ;  /* 0x0c201f00090a7f89 */ /* 0x0002a800000e0000 */
[----:B------:R1:W3:Y:S01]  /*02d0*/  SHFL.BFLY PT, R7, R4, 0x1, 0x1f ;  /* 0x0c201f0004077f89 */ /* 0x0002e200000e0000 */
[----:B------:R-:W-:Y:S05]  /*02e0*/  @P0 EXIT ;  /* 0x000000000000094d */ /* 0x000fea0003800000 */
[----:B------:R-:W0:Y:S01]  /*02f0*/  LDC.64 R2, c[0x0][0x210] ;  /* 0x00008400ff027b82 */ /* 0x000e220000000a00 */
[----:B--2---:R-:W-:Y:S01]  /*0300*/  FADD R10, R9, R10 ;  /* 0x0000000a090a7221 */ /* 0x004fe20000000000 */
[----:B---3--:R-:W-:-:S04]  /*0310*/  FADD R7, R4, R7 ;  /* 0x0000000704077221 */ /* 0x008fc80000000000 */
[----:B------:R-:W-:-:S04]  /*0320*/  FFMA R7, R10, 0.00050000002374872565269, R7 ;  /* 0x3a03126f0a077823 */ /* 0x000fc80000000007 */
[----:B------:R-:W-:-:S05]  /*0330*/  FMUL R7, R7, 0.25 ;  /* 0x3e80000007077820 */ /* 0x000fca0000400000 */
[----:B0-----:R-:W-:Y:S01]  /*0340*/  STG.E desc[UR4][R2.64], R7 ;  /* 0x0000000702007986 */ /* 0x001fe2000c101904 */
[----:B------:R-:W-:Y:S05]  /*0350*/  EXIT ;  /* 0x000000000000794d */ /* 0x000fea0003800000 */
.L_x_0:
[----:B------:R-:W-:-:S00]  /*0360*/  BRA `(.L_x_0) ;  /* 0xfffffffc00fc7947 */ /* 0x000fc0000383ffff */
[----:B------:R-:W-:-:S00]  /*0370*/  NOP ;  /* 0x0000000000007918 */ /* 0x000fc00000000000 */
        /* <DEDUP_REMOVED lines=8> */
.L_x_1:


//--------------------- .nv.constant0.triton_per_fused_add_div_mse_loss_mul_pow_relu_rsub_sub_sum_0 --------------------------
	.section	.nv.constant0.triton_per_fused_add_div_mse_loss_mul_pow_relu_rsub_sub_sum_0,"a",@progbits
	.sectionflags	@""
	.align	4
.nv.constant0.triton_per_fused_add_div_mse_loss_mul_pow_relu_rsub_sub_sum_0:
	.zero		572
